	.headerflags	@"EF_CUDA_TEXMODE_UNIFIED EF_CUDA_64BIT_ADDRESS EF_CUDA_ACCELERATORS EF_CUDA_SM90 EF_CUDA_VIRTUAL_SM(EF_CUDA_SM90)"
	.elftype	@"ET_EXEC"


//--------------------- .nv.info                  --------------------------
	.section	.nv.info,"",@"SHT_CUDA_INFO"
	.align	4


	//----- nvinfo : EIATTR_REGCOUNT
	.align		4
        /*0000*/ 	.byte	0x04, 0x2f
        /*0002*/ 	.short	(.L_1 - .L_0)
	.align		4
.L_0:
        /*0004*/ 	.word	index@(triton_poi_fused_constant_pad_nd_15)
        /*0008*/ 	.word	0x0000000c


	//----- nvinfo : EIATTR_MIN_STACK_SIZE
	.align		4
.L_1:
        /*000c*/ 	.byte	0x04, 0x12
        /*000e*/ 	.short	(.L_3 - .L_2)
	.align		4
.L_2:
        /*0010*/ 	.word	index@(triton_poi_fused_constant_pad_nd_15)
        /*0014*/ 	.word	0x00000000


	//----- nvinfo : EIATTR_FRAME_SIZE
	.align		4
.L_3:
        /*0018*/ 	.byte	0x04, 0x11
        /*001a*/ 	.short	(.L_5 - .L_4)
	.align		4
.L_4:
        /*001c*/ 	.word	index@(triton_poi_fused_constant_pad_nd_15)
        /*0020*/ 	.word	0x00000000


	//----- nvinfo : EIATTR_MIN_STACK_SIZE
	.align		4
.L_5:
        /*0024*/ 	.byte	0x04, 0x12
        /*0026*/ 	.short	(.L_7 - .L_6)
	.align		4
.L_6:
        /*0028*/ 	.word	index@(triton_poi_fused_constant_pad_nd_15)
        /*002c*/ 	.word	0x00000000
.L_7:


//--------------------- .nv.info.triton_poi_fused_constant_pad_nd_15 --------------------------
	.section	.nv.info.triton_poi_fused_constant_pad_nd_15,"",@"SHT_CUDA_INFO"
	.sectionflags	@""
	.align	4


	//----- nvinfo : EIATTR_CUDA_API_VERSION
	.align		4
        /*0000*/ 	.byte	0x04, 0x37
        /*0002*/ 	.short	(.L_9 - .L_8)
.L_8:
        /*0004*/ 	.word	0x0000007c


	//----- nvinfo : EIATTR_KPARAM_INFO
	.align		4
.L_9:
        /*0008*/ 	.byte	0x04, 0x17
        /*000a*/ 	.short	(.L_11 - .L_10)
.L_10:
        /*000c*/ 	.word	0x00000000
        /*0010*/ 	.short	0x0002
        /*0012*/ 	.short	0x0010
        /*0014*/ 	.byte	0x00, 0xf0, 0x11, 0x00


	//----- nvinfo : EIATTR_KPARAM_INFO
	.align		4
.L_11:
        /*0018*/ 	.byte	0x04, 0x17
        /*001a*/ 	.short	(.L_13 - .L_12)
.L_12:
        /*001c*/ 	.word	0x00000000
        /*0020*/ 	.short	0x0001
        /*0022*/ 	.short	0x0008
        /*0024*/ 	.byte	0x00, 0xf4, 0x21, 0x00


	//----- nvinfo : EIATTR_KPARAM_INFO
	.align		4
.L_13:
        /*0028*/ 	.byte	0x04, 0x17
        /*002a*/ 	.short	(.L_15 - .L_14)
.L_14:
        /*002c*/ 	.word	0x00000000
        /*0030*/ 	.short	0x0000
        /*0032*/ 	.short	0x0000
        /*0034*/ 	.byte	0x00, 0xf4, 0x21, 0x00


	//----- nvinfo : EIATTR_SPARSE_MMA_MASK
	.align		4
.L_15:
        /*0038*/ 	.byte	0x03, 0x50
        /*003a*/ 	.short	0x0000


	//----- nvinfo : EIATTR_MAXREG_COUNT
	.align		4
        /*003c*/ 	.byte	0x03, 0x1b
        /*003e*/ 	.short	0x00ff


	//----- nvinfo : EIATTR_EXIT_INSTR_OFFSETS
	.align		4
        /*0040*/ 	.byte	0x04, 0x1c
        /*0042*/ 	.short	(.L_17 - .L_16)


	//   ....[0]....
.L_16:
        /*0044*/ 	.word	0x00000270


	//   ....[1]....
        /*0048*/ 	.word	0x00000290


	//----- nvinfo : EIATTR_REQNTID
	.align		4
.L_17:
        /*004c*/ 	.byte	0x04, 0x10
        /*004e*/ 	.short	(.L_19 - .L_18)
.L_18:
        /*0050*/ 	.word	0x00000100
        /*0054*/ 	.word	0x00000001
        /*0058*/ 	.word	0x00000001


	//----- nvinfo : EIATTR_CBANK_PARAM_SIZE
	.align		4
.L_19:
        /*005c*/ 	.byte	0x03, 0x19
        /*005e*/ 	.short	0x0014


	//----- nvinfo : EIATTR_PARAM_CBANK
	.align		4
        /*0060*/ 	.byte	0x04, 0x0a
        /*0062*/ 	.short	(.L_21 - .L_20)
	.align		4
.L_20:
        /*0064*/ 	.word	index@(.nv.constant0.triton_poi_fused_constant_pad_nd_15)
        /*0068*/ 	.short	0x0210
        /*006a*/ 	.short	0x0014


	//----- nvinfo : EIATTR_SW_WAR
	.align		4
.L_21:
        /*006c*/ 	.byte	0x04, 0x36
        /*006e*/ 	.short	(.L_23 - .L_22)
.L_22:
        /*0070*/ 	.word	0x00000008
.L_23:


//--------------------- .nv.callgraph             --------------------------
	.section	.nv.callgraph,"",@"SHT_CUDA_CALLGRAPH"
	.align	4
	.sectionentsize	8
	.align		4
        /*0000*/ 	.word	0x00000000
	.align		4
        /*0004*/ 	.word	0xffffffff
	.align		4
        /*0008*/ 	.word	0x00000000
	.align		4
        /*000c*/ 	.word	0xfffffffe
	.align		4
        /*0010*/ 	.word	0x00000000
	.align		4
        /*0014*/ 	.word	0xfffffffd
	.align		4
        /*0018*/ 	.word	0x00000000
	.align		4
        /*001c*/ 	.word	0xfffffffc


//--------------------- .text.triton_poi_fused_constant_pad_nd_15 --------------------------
	.section	.text.triton_poi_fused_constant_pad_nd_15,"ax",@progbits
	.align	128
        .global         triton_poi_fused_constant_pad_nd_15
        .type           triton_poi_fused_constant_pad_nd_15,@function
        .size           triton_poi_fused_constant_pad_nd_15,(.L_x_1 - triton_poi_fused_constant_pad_nd_15)
        .other          triton_poi_fused_constant_pad_nd_15,@"STO_CUDA_ENTRY STV_DEFAULT"
triton_poi_fused_constant_pad_nd_15:
.text.triton_poi_fused_constant_pad_nd_15:
[----:B------:R-:W0:Y:S02]  /*0000*/  LDC R1, c[0x0][0x28] ;  /* 0x00000a00ff017b82 */ /* 0x000e240000000800 */
[----:B------:R-:W1:Y:S01]  /*0010*/  S2R R0, SR_TID.X ;  /* 0x0000000000007919 */ /* 0x000e620000002100 */
[----:B------:R-:W-:Y:S01]  /*0020*/  ULDC.64 UR4, c[0x0][0x208] ;  /* 0x0000820000047ab9 */ /* 0x000fe20000000a00 */
[----:B------:R-:W2:Y:S01]  /*0030*/  S2R R3, SR_CTAID.X ;  /* 0x0000000000037919 */ /* 0x000ea20000002500 */
[----:B-1----:R-:W-:-:S05]  /*0040*/  IMAD.SHL.U32 R0, R0, 0x2, RZ ;  /* 0x0000000200007824 */ /* 0x002fca00078e00ff */
[----:B------:R-:W-:-:S05]  /*0050*/  LOP3.LUT R0, R0, 0x1fe, RZ, 0xc0, !PT ;  /* 0x000001fe00007812 */ /* 0x000fca00078ec0ff */
[----:B--2---:R-:W-:-:S04]  /*0060*/  IMAD R0, R3, 0x200, R0 ;  /* 0x0000020003007824 */ /* 0x004fc800078e0200 */
[----:B------:R-:W-:-:S04]  /*0070*/  IMAD.HI R4, R0, 0x66666667, RZ ;  /* 0x6666666700047827 */ /* 0x000fc800078e02ff */
[----:B------:R-:W-:Y:S01]  /*0080*/  IMAD.HI R2, R0, 0x64d319ff, RZ ;  /* 0x64d319ff00027827 */ /* 0x000fe200078e02ff */
[----:B------:R-:W-:-:S04]  /*0090*/  SHF.R.U32.HI R5, RZ, 0x1f, R4 ;  /* 0x0000001fff057819 */ /* 0x000fc80000011604 */
[----:B------:R-:W-:Y:S02]  /*00a0*/  SHF.R.U32.HI R3, RZ, 0x1f, R2 ;  /* 0x0000001fff037819 */ /* 0x000fe40000011602 */
[----:B------:R-:W-:Y:S02]  /*00b0*/  LEA.HI.SX32 R5, R4, R5, 0x1a ;  /* 0x0000000504057211 */ /* 0x000fe400078fd2ff */
[----:B------:R-:W-:-:S03]  /*00c0*/  LEA.HI.SX32 R7, R2, R3, 0x14 ;  /* 0x0000000302077211 */ /* 0x000fc600078fa2ff */
[----:B------:R-:W-:-:S04]  /*00d0*/  IMAD.HI R2, R5, 0x7e07e07f, RZ ;  /* 0x7e07e07f05027827 */ /* 0x000fc800078e02ff */
[----:B------:R-:W-:Y:S01]  /*00e0*/  IMAD.HI R4, R7, 0x7e07e07f, RZ ;  /* 0x7e07e07f07047827 */ /* 0x000fe200078e02ff */
[----:B------:R-:W-:-:S04]  /*00f0*/  SHF.R.U32.HI R3, RZ, 0x1f, R2 ;  /* 0x0000001fff037819 */ /* 0x000fc80000011602 */
[----:B------:R-:W-:Y:S02]  /*0100*/  SHF.R.U32.HI R9, RZ, 0x1f, R4 ;  /* 0x0000001fff097819 */ /* 0x000fe40000011604 */
[----:B------:R-:W-:Y:S02]  /*0110*/  LEA.HI.SX32 R6, R2, R3, 0x1b ;  /* 0x0000000302067211 */ /* 0x000fe400078fdaff */
[----:B------:R-:W-:Y:S01]  /*0120*/  LEA.HI.SX32 R8, R4, R9, 0x1b ;  /* 0x0000000904087211 */ /* 0x000fe200078fdaff */
[----:B------:R-:W1:Y:S01]  /*0130*/  LDC.64 R2, c[0x0][0x210] ;  /* 0x00008400ff027b82 */ /* 0x000e620000000a00 */
[----:B------:R-:W-:-:S04]  /*0140*/  IMAD.HI R4, R0, 0x634601f7, RZ ;  /* 0x634601f700047827 */ /* 0x000fc800078e02ff */
[----:B------:R-:W-:Y:S01]  /*0150*/  IMAD R6, R6, -0x41, R5 ;  /* 0xffffffbf06067824 */ /* 0x000fe200078e0205 */
[----:B------:R-:W-:Y:S01]  /*0160*/  SHF.R.U32.HI R5, RZ, 0x1f, R4 ;  /* 0x0000001fff057819 */ /* 0x000fe20000011604 */
[----:B------:R-:W-:-:S03]  /*0170*/  IMAD R9, R8, -0x41, R7 ;  /* 0xffffffbf08097824 */ /* 0x000fc600078e0207 */
[----:B------:R-:W-:Y:S01]  /*0180*/  LEA.HI.SX32 R5, R4, R5, 0xe ;  /* 0x0000000504057211 */ /* 0x000fe200078f72ff */
[----:B------:R-:W-:Y:S01]  /*0190*/  IMAD R4, R7, -0x28a0, R0 ;  /* 0xffffd76007047824 */ /* 0x000fe200078e0200 */
[----:B------:R-:W-:-:S03]  /*01a0*/  VIMNMX R6, R6, R9, !PT ;  /* 0x0000000906067248 */ /* 0x000fc60007fe0100 */
[----:B------:R-:W-:Y:S01]  /*01b0*/  IMAD R4, R5, 0xa0000, R4 ;  /* 0x000a000005047824 */ /* 0x000fe200078e0204 */
[----:B------:R-:W-:Y:S02]  /*01c0*/  ISETP.GE.AND P0, PT, R6, 0x40, PT ;  /* 0x000000400600780c */ /* 0x000fe40003f06270 */
[----:B------:R-:W-:Y:S01]  /*01d0*/  CS2R R6, SRZ ;  /* 0x0000000000067805 */ /* 0x000fe2000001ff00 */
[----:B------:R-:W-:Y:S01]  /*01e0*/  IMAD R9, R9, 0x2800, R4 ;  /* 0x0000280009097824 */ /* 0x000fe200078e0204 */
[----:B------:R-:W-:Y:S01]  /*01f0*/  ISETP.LT.AND P0, PT, R0, 0x294280, !P0 ;  /* 0x002942800000780c */ /* 0x000fe20004701270 */
[----:B------:R-:W2:Y:S02]  /*0200*/  LDC.64 R4, c[0x0][0x218] ;  /* 0x00008600ff047b82 */ /* 0x000ea40000000a00 */
[----:B-1----:R-:W-:-:S10]  /*0210*/  IMAD.WIDE R2, R9, 0x4, R2 ;  /* 0x0000000409027825 */ /* 0x002fd400078e0202 */
[----:B------:R-:W3:Y:S01]  /*0220*/  @P0 LDG.E.64 R6, desc[UR4][R2.64] ;  /* 0x0000000402060981 */ /* 0x000ee2000c1e1b00 */
[C---:B------:R-:W-:Y:S01]  /*0230*/  ISETP.GE.AND P1, PT, R0.reuse, 0x294280, PT ;  /* 0x002942800000780c */ /* 0x040fe20003f26270 */
[----:B--2---:R-:W-:Y:S01]  /*0240*/  IMAD.WIDE R4, R0, 0x4, R4 ;  /* 0x0000000400047825 */ /* 0x004fe200078e0204 */
[----:B---3--:R-:W-:Y:S02]  /*0250*/  SEL R6, R6, RZ, P0 ;  /* 0x000000ff06067207 */ /* 0x008fe40000000000 */
[----:B------:R-:W-:-:S09]  /*0260*/  SEL R7, R7, RZ, P0 ;  /* 0x000000ff07077207 */ /* 0x000fd20000000000 */
[----:B------:R-:W-:Y:S05]  /*0270*/  @P1 EXIT ;  /* 0x000000000000194d */ /* 0x000fea0003800000 */
[----:B------:R-:W-:Y:S01]  /*0280*/  STG.E.64 desc[UR4][R4.64], R6 ;  /* 0x0000000604007986 */ /* 0x000fe2000c101b04 */
[----:B------:R-:W-:Y:S05]  /*0290*/  EXIT ;  /* 0x000000000000794d */ /* 0x000fea0003800000 */
.L_x_0:
[----:B------:R-:W-:-:S00]  /*02a0*/  BRA `(.L_x_0) ;  /* 0xfffffffc00fc7947 */ /* 0x000fc0000383ffff */
[----:B------:R-:W-:-:S00]  /*02b0*/  NOP ;  /* 0x0000000000007918 */ /* 0x000fc00000000000 */
        /* <DEDUP_REMOVED lines=12> */
.L_x_1:


//--------------------- .nv.constant0.triton_poi_fused_constant_pad_nd_15 --------------------------
	.section	.nv.constant0.triton_poi_fused_constant_pad_nd_15,"a",@progbits
	.sectionflags	@""
	.align	4
.nv.constant0.triton_poi_fused_constant_pad_nd_15:
	.zero		548
